//
// Generated by NVIDIA NVVM Compiler
//
// Compiler Build ID: CL-36424714
// Cuda compilation tools, release 13.0, V13.0.88
// Based on NVVM 20.0.0
//

.version 9.0
.target sm_100
.address_size 64

	// .globl	_Z7sigmoidPdi

.visible .entry _Z7sigmoidPdi(
	.param .u64 .ptr .align 1 _Z7sigmoidPdi_param_0,
	.param .u32 _Z7sigmoidPdi_param_1
)
{
	.reg .pred 	%p<5>;
	.reg .b32 	%r<21>;
	.reg .b32 	%f<3>;
	.reg .b64 	%rd<5>;
	.reg .b64 	%fd<30>;

	ld.param.u64 	%rd2, [_Z7sigmoidPdi_param_0];
	ld.param.u32 	%r5, [_Z7sigmoidPdi_param_1];
	mov.u32 	%r6, %ctaid.x;
	mov.u32 	%r7, %tid.x;
	mad.lo.s32 	%r1, %r5, %r6, %r7;
	mul.lo.s32 	%r8, %r5, %r5;
	setp.ge.u32 	%p1, %r1, %r8;
	@%p1 bra 	$L__BB0_5;
	cvta.to.global.u64 	%rd3, %rd2;
	mul.wide.u32 	%rd4, %r1, 8;
	add.s64 	%rd1, %rd3, %rd4;
	ld.global.f64 	%fd1, [%rd1];
	neg.f64 	%fd6, %fd1;
	fma.rn.f64 	%fd7, %fd1, 0dBFF71547652B82FE, 0d4338000000000000;
	{
	.reg .b32 %temp; 
	mov.b64 	{%r2, %temp}, %fd7;
	}
	mov.f64 	%fd8, 0dC338000000000000;
	add.rn.f64 	%fd9, %fd7, %fd8;
	fma.rn.f64 	%fd10, %fd9, 0dBFE62E42FEFA39EF, %fd6;
	fma.rn.f64 	%fd11, %fd9, 0dBC7ABC9E3B39803F, %fd10;
	fma.rn.f64 	%fd12, %fd11, 0d3E5ADE1569CE2BDF, 0d3E928AF3FCA213EA;
	fma.rn.f64 	%fd13, %fd12, %fd11, 0d3EC71DEE62401315;
	fma.rn.f64 	%fd14, %fd13, %fd11, 0d3EFA01997C89EB71;
	fma.rn.f64 	%fd15, %fd14, %fd11, 0d3F2A01A014761F65;
	fma.rn.f64 	%fd16, %fd15, %fd11, 0d3F56C16C1852B7AF;
	fma.rn.f64 	%fd17, %fd16, %fd11, 0d3F81111111122322;
	fma.rn.f64 	%fd18, %fd17, %fd11, 0d3FA55555555502A1;
	fma.rn.f64 	%fd19, %fd18, %fd11, 0d3FC5555555555511;
	fma.rn.f64 	%fd20, %fd19, %fd11, 0d3FE000000000000B;
	fma.rn.f64 	%fd21, %fd20, %fd11, 0d3FF0000000000000;
	fma.rn.f64 	%fd22, %fd21, %fd11, 0d3FF0000000000000;
	{
	.reg .b32 %temp; 
	mov.b64 	{%r3, %temp}, %fd22;
	}
	{
	.reg .b32 %temp; 
	mov.b64 	{%temp, %r4}, %fd22;
	}
	shl.b32 	%r9, %r2, 20;
	add.s32 	%r10, %r9, %r4;
	mov.b64 	%fd29, {%r3, %r10};
	{
	.reg .b32 %temp; 
	mov.b64 	{%temp, %r11}, %fd6;
	}
	mov.b32 	%f2, %r11;
	abs.f32 	%f1, %f2;
	setp.lt.f32 	%p2, %f1, 0f4086232B;
	@%p2 bra 	$L__BB0_4;
	setp.gt.f64 	%p3, %fd1, 0d0000000000000000;
	mov.f64 	%fd23, 0d7FF0000000000000;
	sub.f64 	%fd24, %fd23, %fd1;
	selp.f64 	%fd29, 0d0000000000000000, %fd24, %p3;
	setp.geu.f32 	%p4, %f1, 0f40874800;
	@%p4 bra 	$L__BB0_4;
	shr.u32 	%r12, %r2, 31;
	add.s32 	%r13, %r2, %r12;
	shr.s32 	%r14, %r13, 1;
	shl.b32 	%r15, %r14, 20;
	add.s32 	%r16, %r4, %r15;
	mov.b64 	%fd25, {%r3, %r16};
	sub.s32 	%r17, %r2, %r14;
	shl.b32 	%r18, %r17, 20;
	add.s32 	%r19, %r18, 1072693248;
	mov.b32 	%r20, 0;
	mov.b64 	%fd26, {%r20, %r19};
	mul.f64 	%fd29, %fd26, %fd25;
$L__BB0_4:
	add.f64 	%fd27, %fd29, 0d3FF0000000000000;
	rcp.rn.f64 	%fd28, %fd27;
	st.global.f64 	[%rd1], %fd28;
$L__BB0_5:
	ret;

}


// ===== COMPILED SASS (sm_100) =====

	.target	sm_100

	.elftype	@"ET_EXEC"


//--------------------- .note.nv.tkinfo           --------------------------
	.section	.note.nv.tkinfo,"",@"SHT_NOTE"
	.sectionflags	@"SHF_NOTE_NV_TKINFO"
	.tkinfo
        /*0018*/ 	.word	0x00000002
        /*0030*/ 	.string	""
        /*0030*/ 	.string	"ptxas"
        /*0030*/ 	.string	"Cuda compilation tools, release 13.0, V13.0.88"
        /*0030*/ 	.string	"Build cuda_13.0.r13.0/compiler.36424714_0"
        /*0030*/ 	.string	"-arch sm_100 -m 64 "



//--------------------- .note.nv.cuinfo           --------------------------
	.section	.note.nv.cuinfo,"",@"SHT_NOTE"
	.sectionflags	@"SHF_NOTE_NV_CUINFO"
        /*0018*/ 	.short	0x0002
        /*001a*/ 	.short	0x0064
        /*001c*/ 	.short	0x0082
	.zero		2


//--------------------- .nv.info                  --------------------------
	.section	.nv.info,"",@"SHT_CUDA_INFO"
	.align	4


	//----- nvinfo : EIATTR_REGCOUNT
	.align		4
        /*0000*/ 	.byte	0x04, 0x2f
        /*0002*/ 	.short	(.L_1 - .L_0)
	.align		4
.L_0:
        /*0004*/ 	.word	index@(_Z7sigmoidPdi)
        /*0008*/ 	.word	0x00000010


	//----- nvinfo : EIATTR_FRAME_SIZE
	.align		4
.L_1:
        /*000c*/ 	.byte	0x04, 0x11
        /*000e*/ 	.short	(.L_3 - .L_2)
	.align		4
.L_2:
        /*0010*/ 	.word	index@($__internal_0_$__cuda_sm20_dblrcp_rn_slowpath_v3)
        /*0014*/ 	.word	0x00000000


	//----- nvinfo : EIATTR_FRAME_SIZE
	.align		4
.L_3:
        /*0018*/ 	.byte	0x04, 0x11
        /*001a*/ 	.short	(.L_5 - .L_4)
	.align		4
.L_4:
        /*001c*/ 	.word	index@(_Z7sigmoidPdi)
        /*0020*/ 	.word	0x00000000


	//----- nvinfo : EIATTR_MIN_STACK_SIZE
	.align		4
.L_5:
        /*0024*/ 	.byte	0x04, 0x12
        /*0026*/ 	.short	(.L_7 - .L_6)
	.align		4
.L_6:
        /*0028*/ 	.word	index@(_Z7sigmoidPdi)
        /*002c*/ 	.word	0x00000000
.L_7:


//--------------------- .nv.compat                --------------------------
	.section	.nv.compat,"",@"SHT_CUDA_COMPAT_INFO"
	.align	4
        /*0000*/ 	.byte	0x02, 0x09, 0x00, 0x00, 0x02, 0x02, 0x01, 0x00, 0x02, 0x05, 0x05, 0x00, 0x03, 0x07, 0x01, 0x01
        /*0010*/ 	.byte	0x02, 0x03, 0x00, 0x00, 0x02, 0x06, 0x01, 0x00, 0x04, 0x0b, 0x08, 0x00, 0x01, 0x00, 0x00, 0x00
        /*0020*/ 	.byte	0x00, 0x00, 0x00, 0x00


//--------------------- .nv.info._Z7sigmoidPdi    --------------------------
	.section	.nv.info._Z7sigmoidPdi,"",@"SHT_CUDA_INFO"
	.sectionflags	@""
	.align	4


	//----- nvinfo : EIATTR_CUDA_API_VERSION
	.align		4
        /*0000*/ 	.byte	0x04, 0x37
        /*0002*/ 	.short	(.L_9 - .L_8)
.L_8:
        /*0004*/ 	.word	0x00000082


	//----- nvinfo : EIATTR_KPARAM_INFO
	.align		4
.L_9:
        /*0008*/ 	.byte	0x04, 0x17
        /*000a*/ 	.short	(.L_11 - .L_10)
.L_10:
        /*000c*/ 	.word	0x00000000
        /*0010*/ 	.short	0x0001
        /*0012*/ 	.short	0x0008
        /*0014*/ 	.byte	0x00, 0xf0, 0x11, 0x00


	//----- nvinfo : EIATTR_KPARAM_INFO
	.align		4
.L_11:
        /*0018*/ 	.byte	0x04, 0x17
        /*001a*/ 	.short	(.L_13 - .L_12)
.L_12:
        /*001c*/ 	.word	0x00000000
        /*0020*/ 	.short	0x0000
        /*0022*/ 	.short	0x0000
        /*0024*/ 	.byte	0x00, 0xf5, 0x21, 0x00


	//----- nvinfo : EIATTR_SPARSE_MMA_MASK
	.align		4
.L_13:
        /*0028*/ 	.byte	0x03, 0x50
        /*002a*/ 	.short	0x0000


	//----- nvinfo : EIATTR_MAXREG_COUNT
	.align		4
        /*002c*/ 	.byte	0x03, 0x1b
        /*002e*/ 	.short	0x00ff


	//----- nvinfo : EIATTR_MERCURY_ISA_VERSION
	.align		4
        /*0030*/ 	.byte	0x03, 0x5f
        /*0032*/ 	.short	0x0101


	//----- nvinfo : EIATTR_VRC_CTA_INIT_COUNT
	.align		4
        /*0034*/ 	.byte	0x02, 0x4a
	.zero		1
	.zero		1


	//----- nvinfo : EIATTR_EXIT_INSTR_OFFSETS
	.align		4
        /*0038*/ 	.byte	0x04, 0x1c
        /*003a*/ 	.short	(.L_15 - .L_14)


	//   ....[0]....
.L_14:
        /*003c*/ 	.word	0x00000070


	//   ....[1]....
        /*0040*/ 	.word	0x00000590


	//----- nvinfo : EIATTR_CRS_STACK_SIZE
	.align		4
.L_15:
        /*0044*/ 	.byte	0x04, 0x1e
        /*0046*/ 	.short	(.L_17 - .L_16)
.L_16:
        /*0048*/ 	.word	0x00000000


	//----- nvinfo : EIATTR_CBANK_PARAM_SIZE
	.align		4
.L_17:
        /*004c*/ 	.byte	0x03, 0x19
        /*004e*/ 	.short	0x000c


	//----- nvinfo : EIATTR_PARAM_CBANK
	.align		4
        /*0050*/ 	.byte	0x04, 0x0a
        /*0052*/ 	.short	(.L_19 - .L_18)
	.align		4
.L_18:
        /*0054*/ 	.word	index@(.nv.constant0._Z7sigmoidPdi)
        /*0058*/ 	.short	0x0380
        /*005a*/ 	.short	0x000c


	//----- nvinfo : EIATTR_SW_WAR
	.align		4
.L_19:
        /*005c*/ 	.byte	0x04, 0x36
        /*005e*/ 	.short	(.L_21 - .L_20)
.L_20:
        /*0060*/ 	.word	0x00000008
.L_21:


//--------------------- .nv.callgraph             --------------------------
	.section	.nv.callgraph,"",@"SHT_CUDA_CALLGRAPH"
	.align	4
	.sectionentsize	8
	.align		4
        /*0000*/ 	.word	0x00000000
	.align		4
        /*0004*/ 	.word	0xffffffff
	.align		4
        /*0008*/ 	.word	0x00000000
	.align		4
        /*000c*/ 	.word	0xfffffffe
	.align		4
        /*0010*/ 	.word	0x00000000
	.align		4
        /*0014*/ 	.word	0xfffffffd
	.align		4
        /*0018*/ 	.word	0x00000000
	.align		4
        /*001c*/ 	.word	0xfffffffc


//--------------------- .text._Z7sigmoidPdi       --------------------------
	.section	.text._Z7sigmoidPdi,"ax",@progbits
	.align	128
        .global         _Z7sigmoidPdi
        .type           _Z7sigmoidPdi,@function
        .size           _Z7sigmoidPdi,(.L_x_9 - _Z7sigmoidPdi)
        .other          _Z7sigmoidPdi,@"STO_CUDA_ENTRY STV_DEFAULT"
_Z7sigmoidPdi:
.text._Z7sigmoidPdi:
[----:B------:R-:W-:Y:S01]  /*0000*/  LDC R1, c[0x0][0x37c] ;  /* 0x0000df00ff017b82 */ /* 0x000fe20000000800 */
[----:B------:R-:W0:Y:S07]  /*0010*/  S2R R5, SR_TID.X ;  /* 0x0000000000057919 */ /* 0x000e2e0000002100 */
[----:B------:R-:W0:Y:S08]  /*0020*/  S2UR UR4, SR_CTAID.X ;  /* 0x00000000000479c3 */ /* 0x000e300000002500 */
[----:B------:R-:W0:Y:S02]  /*0030*/  LDC R0, c[0x0][0x388] ;  /* 0x0000e200ff007b82 */ /* 0x000e240000000800 */
[----:B0-----:R-:W-:-:S02]  /*0040*/  IMAD R5, R0, UR4, R5 ;  /* 0x0000000400057c24 */ /* 0x001fc4000f8e0205 */
[----:B------:R-:W-:-:S05]  /*0050*/  IMAD R0, R0, R0, RZ ;  /* 0x0000000000007224 */ /* 0x000fca00078e02ff */
[----:B------:R-:W-:-:S13]  /*0060*/  ISETP.GE.U32.AND P0, PT, R5, R0, PT ;  /* 0x000000000500720c */ /* 0x000fda0003f06070 */
[----:B------:R-:W-:Y:S05]  /*0070*/  @P0 EXIT ;  /* 0x000000000000094d */ /* 0x000fea0003800000 */
[----:B------:R-:W0:Y:S01]  /*0080*/  LDC.64 R2, c[0x0][0x380] ;  /* 0x0000e000ff027b82 */ /* 0x000e220000000a00 */
[----:B------:R-:W1:Y:S01]  /*0090*/  LDCU.64 UR4, c[0x0][0x358] ;  /* 0x00006b00ff0477ac */ /* 0x000e620008000a00 */
[----:B0-----:R-:W-:-:S05]  /*00a0*/  IMAD.WIDE.U32 R2, R5, 0x8, R2 ;  /* 0x0000000805027825 */ /* 0x001fca00078e0002 */
[----:B-1----:R-:W2:Y:S01]  /*00b0*/  LDG.E.64 R4, desc[UR4][R2.64] ;  /* 0x0000000402047981 */ /* 0x002ea2000c1e1b00 */
[----:B------:R-:W-:Y:S01]  /*00c0*/  IMAD.MOV.U32 R6, RZ, RZ, 0x652b82fe ;  /* 0x652b82feff067424 */ /* 0x000fe200078e00ff */
[----:B------:R-:W-:Y:S01]  /*00d0*/  UMOV UR6, 0xfefa39ef ;  /* 0xfefa39ef00067882 */ /* 0x000fe20000000000 */
[----:B------:R-:W-:Y:S01]  /*00e0*/  IMAD.MOV.U32 R7, RZ, RZ, 0x3ff71547 ;  /* 0x3ff71547ff077424 */ /* 0x000fe200078e00ff */
[----:B------:R-:W-:Y:S01]  /*00f0*/  UMOV UR7, 0x3fe62e42 ;  /* 0x3fe62e4200077882 */ /* 0x000fe20000000000 */
[----:B------:R-:W-:Y:S04]  /*0100*/  BSSY.RECONVERGENT B0, `(.L_x_0) ;  /* 0x0000037000007945 */ /* 0x000fe80003800200 */
[----:B--2---:R-:W-:Y:S02]  /*0110*/  DFMA R6, R4, -R6, 6.75539944105574400000e+15 ;  /* 0x433800000406742b */ /* 0x004fe40000000806 */
[----:B------:R-:W-:-:S06]  /*0120*/  DADD R12, -RZ, -R4 ;  /* 0x00000000ff0c7229 */ /* 0x000fcc0000000904 */
[----:B------:R-:W-:-:S04]  /*0130*/  DADD R8, R6, -6.75539944105574400000e+15 ;  /* 0xc338000006087429 */ /* 0x000fc80000000000 */
[----:B------:R-:W-:-:S04]  /*0140*/  FSETP.GEU.AND P0, PT, |R13|, 4.1917929649353027344, PT ;  /* 0x4086232b0d00780b */ /* 0x000fc80003f0e200 */
[----:B------:R-:W-:Y:S01]  /*0150*/  DFMA R10, R8, -UR6, -R4 ;  /* 0x80000006080a7c2b */ /* 0x000fe20008000804 */
[----:B------:R-:W-:Y:S01]  /*0160*/  UMOV UR6, 0x3b39803f ;  /* 0x3b39803f00067882 */ /* 0x000fe20000000000 */
[----:B------:R-:W-:-:S06]  /*0170*/  UMOV UR7, 0x3c7abc9e ;  /* 0x3c7abc9e00077882 */ /* 0x000fcc0000000000 */
[----:B------:R-:W-:Y:S01]  /*0180*/  DFMA R8, R8, -UR6, R10 ;  /* 0x8000000608087c2b */ /* 0x000fe2000800000a */
[----:B------:R-:W-:Y:S01]  /*0190*/  UMOV UR6, 0x69ce2bdf ;  /* 0x69ce2bdf00067882 */ /* 0x000fe20000000000 */
[----:B------:R-:W-:Y:S01]  /*01a0*/  IMAD.MOV.U32 R10, RZ, RZ, -0x35dec16 ;  /* 0xfca213eaff0a7424 */ /* 0x000fe200078e00ff */
[----:B------:R-:W-:Y:S01]  /*01b0*/  UMOV UR7, 0x3e5ade15 ;  /* 0x3e5ade1500077882 */ /* 0x000fe20000000000 */
[----:B------:R-:W-:-:S06]  /*01c0*/  IMAD.MOV.U32 R11, RZ, RZ, 0x3e928af3 ;  /* 0x3e928af3ff0b7424 */ /* 0x000fcc00078e00ff */
[----:B------:R-:W-:Y:S01]  /*01d0*/  DFMA R10, R8, UR6, R10 ;  /* 0x00000006080a7c2b */ /* 0x000fe2000800000a */
[----:B------:R-:W-:Y:S01]  /*01e0*/  UMOV UR6, 0x62401315 ;  /* 0x6240131500067882 */ /* 0x000fe20000000000 */
[----:B------:R-:W-:-:S06]  /*01f0*/  UMOV UR7, 0x3ec71dee ;  /* 0x3ec71dee00077882 */ /* 0x000fcc0000000000 */
[----:B------:R-:W-:Y:S01]  /*0200*/  DFMA R10, R8, R10, UR6 ;  /* 0x00000006080a7e2b */ /* 0x000fe2000800000a */
        /* <DEDUP_REMOVED lines=20> */
[----:B------:R-:W-:-:S08]  /*0350*/  DFMA R10, R8, R10, UR6 ;  /* 0x00000006080a7e2b */ /* 0x000fd0000800000a */
[----:B------:R-:W-:-:S08]  /*0360*/  DFMA R10, R8, R10, 1 ;  /* 0x3ff00000080a742b */ /* 0x000fd0000000000a */
[----:B------:R-:W-:-:S10]  /*0370*/  DFMA R10, R8, R10, 1 ;  /* 0x3ff00000080a742b */ /* 0x000fd4000000000a */
[----:B------:R-:W-:Y:S01]  /*0380*/  LEA R9, R6, R11, 0x14 ;  /* 0x0000000b06097211 */ /* 0x000fe200078ea0ff */
[----:B------:R-:W-:Y:S01]  /*0390*/  IMAD.MOV.U32 R8, RZ, RZ, R10 ;  /* 0x000000ffff087224 */ /* 0x000fe200078e000a */
[----:B------:R-:W-:Y:S06]  /*03a0*/  @!P0 BRA `(.L_x_1) ;  /* 0x0000000000308947 */ /* 0x000fec0003800000 */
[----:B------:R-:W-:Y:S01]  /*03b0*/  FSETP.GEU.AND P1, PT, |R13|, 4.2275390625, PT ;  /* 0x408748000d00780b */ /* 0x000fe20003f2e200 */
[C---:B------:R-:W-:Y:S02]  /*03c0*/  DADD R8, -R4.reuse, +INF ;  /* 0x7ff0000004087429 */ /* 0x040fe40000000100 */
[----:B------:R-:W-:-:S08]  /*03d0*/  DSETP.GT.AND P0, PT, R4, RZ, PT ;  /* 0x000000ff0400722a */ /* 0x000fd00003f04000 */
[----:B------:R-:W-:Y:S02]  /*03e0*/  FSEL R8, R8, RZ, !P0 ;  /* 0x000000ff08087208 */ /* 0x000fe40004000000 */
[----:B------:R-:W-:Y:S02]  /*03f0*/  @!P1 LEA.HI R0, R6, R6, RZ, 0x1 ;  /* 0x0000000606009211 */ /* 0x000fe400078f08ff */
[----:B------:R-:W-:Y:S02]  /*0400*/  FSEL R9, R9, RZ, !P0 ;  /* 0x000000ff09097208 */ /* 0x000fe40004000000 */
[----:B------:R-:W-:-:S05]  /*0410*/  @!P1 SHF.R.S32.HI R5, RZ, 0x1, R0 ;  /* 0x00000001ff059819 */ /* 0x000fca0000011400 */
[----:B------:R-:W-:Y:S02]  /*0420*/  @!P1 IMAD.IADD R4, R6, 0x1, -R5 ;  /* 0x0000000106049824 */ /* 0x000fe400078e0a05 */
[----:B------:R-:W-:-:S03]  /*0430*/  @!P1 IMAD R11, R5, 0x100000, R11 ;  /* 0x00100000050b9824 */ /* 0x000fc600078e020b */
[----:B------:R-:W-:Y:S02]  /*0440*/  @!P1 LEA R5, R4, 0x3ff00000, 0x14 ;  /* 0x3ff0000004059811 */ /* 0x000fe400078ea0ff */
[----:B------:R-:W-:-:S06]  /*0450*/  @!P1 MOV R4, RZ ;  /* 0x000000ff00049202 */ /* 0x000fcc0000000f00 */
[----:B------:R-:W-:-:S11]  /*0460*/  @!P1 DMUL R8, R10, R4 ;  /* 0x000000040a089228 */ /* 0x000fd60000000000 */
.L_x_1:
[----:B------:R-:W-:Y:S05]  /*0470*/  BSYNC.RECONVERGENT B0 ;  /* 0x0000000000007941 */ /* 0x000fea0003800200 */
.L_x_0:
[----:B------:R-:W-:Y:S01]  /*0480*/  DADD R10, R8, 1 ;  /* 0x3ff00000080a7429 */ /* 0x000fe20000000000 */
[----:B------:R-:W-:Y:S05]  /*0490*/  BSSY.RECONVERGENT B0, `(.L_x_2) ;  /* 0x000000e000007945 */ /* 0x000fea0003800200 */
[----:B------:R-:W0:Y:S04]  /*04a0*/  MUFU.RCP64H R5, R11 ;  /* 0x0000000b00057308 */ /* 0x000e280000001800 */
[----:B------:R-:W-:-:S05]  /*04b0*/  VIADD R4, R11, 0x300402 ;  /* 0x003004020b047836 */ /* 0x000fca0000000000 */
[----:B------:R-:W-:Y:S01]  /*04c0*/  FSETP.GEU.AND P0, PT, |R4|, 5.8789094863358348022e-39, PT ;  /* 0x004004020400780b */ /* 0x000fe20003f0e200 */
[----:B0-----:R-:W-:-:S08]  /*04d0*/  DFMA R6, -R10, R4, 1 ;  /* 0x3ff000000a06742b */ /* 0x001fd00000000104 */
[----:B------:R-:W-:-:S08]  /*04e0*/  DFMA R6, R6, R6, R6 ;  /* 0x000000060606722b */ /* 0x000fd00000000006 */
[----:B------:R-:W-:-:S08]  /*04f0*/  DFMA R6, R4, R6, R4 ;  /* 0x000000060406722b */ /* 0x000fd00000000004 */
[----:B------:R-:W-:-:S08]  /*0500*/  DFMA R8, -R10, R6, 1 ;  /* 0x3ff000000a08742b */ /* 0x000fd00000000106 */
[----:B------:R-:W-:Y:S01]  /*0510*/  DFMA R6, R6, R8, R6 ;  /* 0x000000080606722b */ /* 0x000fe20000000006 */
[----:B------:R-:W-:Y:S10]  /*0520*/  @P0 BRA `(.L_x_3) ;  /* 0x0000000000100947 */ /* 0x000ff40003800000 */
[----:B------:R-:W-:-:S05]  /*0530*/  LOP3.LUT R0, R11, 0x7fffffff, RZ, 0xc0, !PT ;  /* 0x7fffffff0b007812 */ /* 0x000fca00078ec0ff */
[----:B------:R-:W-:Y:S01]  /*0540*/  VIADD R8, R0, 0xfff00000 ;  /* 0xfff0000000087836 */ /* 0x000fe20000000000 */
[----:B------:R-:W-:-:S07]  /*0550*/  MOV R0, 0x570 ;  /* 0x0000057000007802 */ /* 0x000fce0000000f00 */
[----:B------:R-:W-:Y:S05]  /*0560*/  CALL.REL.NOINC `($__internal_0_$__cuda_sm20_dblrcp_rn_slowpath_v3) ;  /* 0x00000000000c7944 */ /* 0x000fea0003c00000 */
.L_x_3:
[----:B------:R-:W-:Y:S05]  /*0570*/  BSYNC.RECONVERGENT B0 ;  /* 0x0000000000007941 */ /* 0x000fea0003800200 */
.L_x_2:
[----:B------:R-:W-:Y:S01]  /*0580*/  STG.E.64 desc[UR4][R2.64], R6 ;  /* 0x0000000602007986 */ /* 0x000fe2000c101b04 */
[----:B------:R-:W-:Y:S05]  /*0590*/  EXIT ;  /* 0x000000000000794d */ /* 0x000fea0003800000 */
        .weak           $__internal_0_$__cuda_sm20_dblrcp_rn_slowpath_v3
        .type           $__internal_0_$__cuda_sm20_dblrcp_rn_slowpath_v3,@function
        .size           $__internal_0_$__cuda_sm20_dblrcp_rn_slowpath_v3,(.L_x_9 - $__internal_0_$__cuda_sm20_dblrcp_rn_slowpath_v3)
$__internal_0_$__cuda_sm20_dblrcp_rn_slowpath_v3:
[----:B------:R-:W-:Y:S01]  /*05a0*/  IMAD.MOV.U32 R4, RZ, RZ, R10 ;  /* 0x000000ffff047224 */ /* 0x000fe200078e000a */
[----:B------:R-:W-:Y:S01]  /*05b0*/  MOV R5, R11 ;  /* 0x0000000b00057202 */ /* 0x000fe20000000f00 */
[----:B------:R-:W-:Y:S05]  /*05c0*/  BSSY.RECONVERGENT B1, `(.L_x_4) ;  /* 0x0000024000017945 */ /* 0x000fea0003800200 */
[----:B------:R-:W-:-:S14]  /*05d0*/  DSETP.GTU.AND P0, PT, |R4|, +INF , PT ;  /* 0x7ff000000400742a */ /* 0x000fdc0003f0c200 */
[----:B------:R-:W-:Y:S05]  /*05e0*/  @P0 BRA `(.L_x_5) ;  /* 0x00000000007c0947 */ /* 0x000fea0003800000 */
[----:B------:R-:W-:-:S05]  /*05f0*/  LOP3.LUT R10, R11, 0x7fffffff, RZ, 0xc0, !PT ;  /* 0x7fffffff0b0a7812 */ /* 0x000fca00078ec0ff */
[----:B------:R-:W-:-:S05]  /*0600*/  VIADD R6, R10, 0xffffffff ;  /* 0xffffffff0a067836 */ /* 0x000fca0000000000 */
[----:B------:R-:W-:-:S13]  /*0610*/  ISETP.GE.U32.AND P0, PT, R6, 0x7fefffff, PT ;  /* 0x7fefffff0600780c */ /* 0x000fda0003f06070 */
[----:B------:R-:W-:Y:S01]  /*0620*/  @P0 LOP3.LUT R7, R5, 0x7ff00000, RZ, 0x3c, !PT ;  /* 0x7ff0000005070812 */ /* 0x000fe200078e3cff */
[----:B------:R-:W-:Y:S01]  /*0630*/  @P0 IMAD.MOV.U32 R6, RZ, RZ, RZ ;  /* 0x000000ffff060224 */ /* 0x000fe200078e00ff */
[----:B------:R-:W-:Y:S06]  /*0640*/  @P0 BRA `(.L_x_6) ;  /* 0x00000000006c0947 */ /* 0x000fec0003800000 */
[----:B------:R-:W-:-:S13]  /*0650*/  ISETP.GE.U32.AND P0, PT, R10, 0x1000001, PT ;  /* 0x010000010a00780c */ /* 0x000fda0003f06070 */
[----:B------:R-:W-:Y:S05]  /*0660*/  @!P0 BRA `(.L_x_7) ;  /* 0x0000000000348947 */ /* 0x000fea0003800000 */
[----:B------:R-:W-:Y:S01]  /*0670*/  VIADD R7, R5, 0xc0200000 ;  /* 0xc020000005077836 */ /* 0x000fe20000000000 */
[----:B------:R-:W-:-:S03]  /*0680*/  MOV R6, R4 ;  /* 0x0000000400067202 */ /* 0x000fc60000000f00 */
[----:B------:R-:W0:Y:S03]  /*0690*/  MUFU.RCP64H R9, R7 ;  /* 0x0000000700097308 */ /* 0x000e260000001800 */
[----:B0-----:R-:W-:-:S08]  /*06a0*/  DFMA R10, -R6, R8, 1 ;  /* 0x3ff00000060a742b */ /* 0x001fd00000000108 */
[----:B------:R-:W-:-:S08]  /*06b0*/  DFMA R10, R10, R10, R10 ;  /* 0x0000000a0a0a722b */ /* 0x000fd0000000000a */
[----:B------:R-:W-:-:S08]  /*06c0*/  DFMA R10, R8, R10, R8 ;  /* 0x0000000a080a722b */ /* 0x000fd00000000008 */
[----:B------:R-:W-:-:S08]  /*06d0*/  DFMA R8, -R6, R10, 1 ;  /* 0x3ff000000608742b */ /* 0x000fd0000000010a */
[----:B------:R-:W-:-:S08]  /*06e0*/  DFMA R8, R10, R8, R10 ;  /* 0x000000080a08722b */ /* 0x000fd0000000000a */
[----:B------:R-:W-:-:S08]  /*06f0*/  DMUL R8, R8, 2.2250738585072013831e-308 ;  /* 0x0010000008087828 */ /* 0x000fd00000000000 */
[----:B------:R-:W-:-:S08]  /*0700*/  DFMA R4, -R4, R8, 1 ;  /* 0x3ff000000404742b */ /* 0x000fd00000000108 */
[----:B------:R-:W-:-:S08]  /*0710*/  DFMA R4, R4, R4, R4 ;  /* 0x000000040404722b */ /* 0x000fd00000000004 */
[----:B------:R-:W-:Y:S01]  /*0720*/  DFMA R6, R8, R4, R8 ;  /* 0x000000040806722b */ /* 0x000fe20000000008 */
[----:B------:R-:W-:Y:S10]  /*0730*/  BRA `(.L_x_6) ;  /* 0x0000000000307947 */ /* 0x000ff40003800000 */
.L_x_7:
[----:B------:R-:W-:Y:S01]  /*0740*/  DMUL R4, R4, 8.11296384146066816958e+31 ;  /* 0x4690000004047828 */ /* 0x000fe20000000000 */
[----:B------:R-:W-:-:S05]  /*0750*/  IMAD.MOV.U32 R6, RZ, RZ, R8 ;  /* 0x000000ffff067224 */ /* 0x000fca00078e0008 */
[----:B------:R-:W0:Y:S02]  /*0760*/  MUFU.RCP64H R7, R5 ;  /* 0x0000000500077308 */ /* 0x000e240000001800 */
[----:B0-----:R-:W-:-:S08]  /*0770*/  DFMA R8, -R4, R6, 1 ;  /* 0x3ff000000408742b */ /* 0x001fd00000000106 */
[----:B------:R-:W-:-:S08]  /*0780*/  DFMA R8, R8, R8, R8 ;  /* 0x000000080808722b */ /* 0x000fd00000000008 */
[----:B------:R-:W-:-:S08]  /*0790*/  DFMA R8, R6, R8, R6 ;  /* 0x000000080608722b */ /* 0x000fd00000000006 */
[----:B------:R-:W-:-:S08]  /*07a0*/  DFMA R6, -R4, R8, 1 ;  /* 0x3ff000000406742b */ /* 0x000fd00000000108 */
[----:B------:R-:W-:-:S08]  /*07b0*/  DFMA R6, R8, R6, R8 ;  /* 0x000000060806722b */ /* 0x000fd00000000008 */
[----:B------:R-:W-:Y:S01]  /*07c0*/  DMUL R6, R6, 8.11296384146066816958e+31 ;  /* 0x4690000006067828 */ /* 0x000fe20000000000 */
[----:B------:R-:W-:Y:S10]  /*07d0*/  BRA `(.L_x_6) ;  /* 0x0000000000087947 */ /* 0x000ff40003800000 */
.L_x_5:
[----:B------:R-:W-:Y:S01]  /*07e0*/  LOP3.LUT R7, R5, 0x80000, RZ, 0xfc, !PT ;  /* 0x0008000005077812 */ /* 0x000fe200078efcff */
[----:B------:R-:W-:-:S07]  /*07f0*/  IMAD.MOV.U32 R6, RZ, RZ, R4 ;  /* 0x000000ffff067224 */ /* 0x000fce00078e0004 */
.L_x_6:
[----:B------:R-:W-:Y:S05]  /*0800*/  BSYNC.RECONVERGENT B1 ;  /* 0x0000000000017941 */ /* 0x000fea0003800200 */
.L_x_4:
[----:B------:R-:W-:Y:S01]  /*0810*/  MOV R4, R0 ;  /* 0x0000000000047202 */ /* 0x000fe20000000f00 */
[----:B------:R-:W-:-:S04]  /*0820*/  IMAD.MOV.U32 R5, RZ, RZ, 0x0 ;  /* 0x00000000ff057424 */ /* 0x000fc800078e00ff */
[----:B------:R-:W-:Y:S05]  /*0830*/  RET.REL.NODEC R4 `(_Z7sigmoidPdi) ;  /* 0xfffffff404f07950 */ /* 0x000fea0003c3ffff */
.L_x_8:
[----:B------:R-:W-:-:S00]  /*0840*/  BRA `(.L_x_8) ;  /* 0xfffffffc00fc7947 */ /* 0x000fc0000383ffff */
[----:B------:R-:W-:-:S00]  /*0850*/  NOP ;  /* 0x0000000000007918 */ /* 0x000fc00000000000 */
        /* <DEDUP_REMOVED lines=10> */
.L_x_9:


//--------------------- .nv.shared.reserved.0     --------------------------
	.section	.nv.shared.reserved.0,"aw",@nobits
	.weak		__nv_reservedSMEM_offset_0_alias
	.size		__nv_reservedSMEM_offset_0_alias, 0, 64
	.other		__nv_reservedSMEM_offset_0_alias,@"STO_CUDA_RESERVED_SHARED STV_DEFAULT"
__nv_reservedSMEM_offset_0_alias:
	.zero		0
	.zero		64


//--------------------- .nv.constant0._Z7sigmoidPdi --------------------------
	.section	.nv.constant0._Z7sigmoidPdi,"a",@progbits
	.sectionflags	@""
	.align	4
.nv.constant0._Z7sigmoidPdi:
	.zero		908


//--------------------- SYMBOLS --------------------------

	.type		.nv.reservedSmem.offset0,@object
	.size		.nv.reservedSmem.offset0,0x4
